//
// Generated by NVIDIA NVVM Compiler
//
// Compiler Build ID: CL-36424714
// Cuda compilation tools, release 13.0, V13.0.88
// Based on NVVM 20.0.0
//

.version 9.0
.target sm_100
.address_size 64

	// .globl	_Z12MatMulkernel6MatrixS_S_

.visible .entry _Z12MatMulkernel6MatrixS_S_(
	.param .align 8 .b8 _Z12MatMulkernel6MatrixS_S__param_0[16],
	.param .align 8 .b8 _Z12MatMulkernel6MatrixS_S__param_1[16],
	.param .align 8 .b8 _Z12MatMulkernel6MatrixS_S__param_2[16]
)
{
	.reg .pred 	%p<10>;
	.reg .b32 	%r<42>;
	.reg .b32 	%f<68>;
	.reg .b64 	%rd<53>;

	ld.param.u64 	%rd6, [_Z12MatMulkernel6MatrixS_S__param_2+8];
	ld.param.u32 	%r2, [_Z12MatMulkernel6MatrixS_S__param_1];
	ld.param.u32 	%r1, [_Z12MatMulkernel6MatrixS_S__param_0];
	ld.param.u64 	%rd7, [_Z12MatMulkernel6MatrixS_S__param_1+8];
	ld.param.u64 	%rd8, [_Z12MatMulkernel6MatrixS_S__param_0+8];
	ld.param.v2.u32 	{%r20, %r21}, [_Z12MatMulkernel6MatrixS_S__param_2];
	cvta.to.global.u64 	%rd1, %rd8;
	cvta.to.global.u64 	%rd2, %rd7;
	mov.u32 	%r22, %ctaid.y;
	mov.u32 	%r23, %ntid.y;
	mov.u32 	%r24, %tid.y;
	mad.lo.s32 	%r3, %r22, %r23, %r24;
	mov.u32 	%r25, %ctaid.x;
	mov.u32 	%r26, %ntid.x;
	mov.u32 	%r27, %tid.x;
	mad.lo.s32 	%r4, %r25, %r26, %r27;
	setp.lt.s32 	%p1, %r1, 1;
	mov.f32 	%f67, 0f00000000;
	@%p1 bra 	$L__BB0_12;
	mul.lo.s32 	%r5, %r1, %r3;
	and.b32  	%r6, %r1, 7;
	setp.lt.u32 	%p2, %r1, 8;
	mov.b32 	%r40, 0;
	mov.f32 	%f67, 0f00000000;
	@%p2 bra 	$L__BB0_4;
	and.b32  	%r40, %r1, 2147483640;
	neg.s32 	%r38, %r40;
	shl.b32 	%r9, %r2, 3;
	mul.wide.u32 	%rd9, %r5, 4;
	add.s64 	%rd10, %rd9, %rd1;
	add.s64 	%rd52, %rd10, 16;
	mov.f32 	%f67, 0f00000000;
	mul.wide.s32 	%rd13, %r2, 4;
	mov.u32 	%r37, %r4;
$L__BB0_3:
	.pragma "nounroll";
	ld.global.f32 	%f17, [%rd52+-16];
	mul.wide.s32 	%rd11, %r37, 4;
	add.s64 	%rd12, %rd2, %rd11;
	ld.global.f32 	%f18, [%rd12];
	fma.rn.f32 	%f19, %f17, %f18, %f67;
	ld.global.f32 	%f20, [%rd52+-12];
	add.s64 	%rd14, %rd12, %rd13;
	ld.global.f32 	%f21, [%rd14];
	fma.rn.f32 	%f22, %f20, %f21, %f19;
	ld.global.f32 	%f23, [%rd52+-8];
	add.s64 	%rd15, %rd14, %rd13;
	ld.global.f32 	%f24, [%rd15];
	fma.rn.f32 	%f25, %f23, %f24, %f22;
	ld.global.f32 	%f26, [%rd52+-4];
	add.s64 	%rd16, %rd15, %rd13;
	ld.global.f32 	%f27, [%rd16];
	fma.rn.f32 	%f28, %f26, %f27, %f25;
	ld.global.f32 	%f29, [%rd52];
	add.s64 	%rd17, %rd16, %rd13;
	ld.global.f32 	%f30, [%rd17];
	fma.rn.f32 	%f31, %f29, %f30, %f28;
	ld.global.f32 	%f32, [%rd52+4];
	add.s64 	%rd18, %rd17, %rd13;
	ld.global.f32 	%f33, [%rd18];
	fma.rn.f32 	%f34, %f32, %f33, %f31;
	ld.global.f32 	%f35, [%rd52+8];
	add.s64 	%rd19, %rd18, %rd13;
	ld.global.f32 	%f36, [%rd19];
	fma.rn.f32 	%f37, %f35, %f36, %f34;
	ld.global.f32 	%f38, [%rd52+12];
	add.s64 	%rd20, %rd19, %rd13;
	ld.global.f32 	%f39, [%rd20];
	fma.rn.f32 	%f67, %f38, %f39, %f37;
	add.s32 	%r38, %r38, 8;
	add.s32 	%r37, %r37, %r9;
	add.s64 	%rd52, %rd52, 32;
	setp.ne.s32 	%p3, %r38, 0;
	@%p3 bra 	$L__BB0_3;
$L__BB0_4:
	setp.eq.s32 	%p4, %r6, 0;
	@%p4 bra 	$L__BB0_12;
	and.b32  	%r15, %r1, 3;
	setp.lt.u32 	%p5, %r6, 4;
	@%p5 bra 	$L__BB0_7;
	add.s32 	%r29, %r40, %r5;
	mul.wide.u32 	%rd21, %r29, 4;
	add.s64 	%rd22, %rd1, %rd21;
	ld.global.f32 	%f41, [%rd22];
	mad.lo.s32 	%r30, %r40, %r2, %r4;
	mul.wide.s32 	%rd23, %r30, 4;
	add.s64 	%rd24, %rd2, %rd23;
	ld.global.f32 	%f42, [%rd24];
	fma.rn.f32 	%f43, %f41, %f42, %f67;
	cvt.u64.u32 	%rd25, %r5;
	cvt.u64.u32 	%rd26, %r40;
	add.s64 	%rd27, %rd26, %rd25;
	shl.b64 	%rd28, %rd27, 2;
	add.s64 	%rd29, %rd1, %rd28;
	ld.global.f32 	%f44, [%rd29+4];
	mul.wide.s32 	%rd30, %r2, 4;
	add.s64 	%rd31, %rd24, %rd30;
	ld.global.f32 	%f45, [%rd31];
	fma.rn.f32 	%f46, %f44, %f45, %f43;
	ld.global.f32 	%f47, [%rd29+8];
	add.s64 	%rd32, %rd31, %rd30;
	ld.global.f32 	%f48, [%rd32];
	fma.rn.f32 	%f49, %f47, %f48, %f46;
	ld.global.f32 	%f50, [%rd29+12];
	add.s64 	%rd33, %rd32, %rd30;
	ld.global.f32 	%f51, [%rd33];
	fma.rn.f32 	%f67, %f50, %f51, %f49;
	add.s32 	%r40, %r40, 4;
$L__BB0_7:
	setp.eq.s32 	%p6, %r15, 0;
	@%p6 bra 	$L__BB0_12;
	setp.eq.s32 	%p7, %r15, 1;
	@%p7 bra 	$L__BB0_10;
	add.s32 	%r31, %r40, %r5;
	mul.wide.u32 	%rd34, %r31, 4;
	add.s64 	%rd35, %rd1, %rd34;
	ld.global.f32 	%f53, [%rd35];
	mad.lo.s32 	%r32, %r40, %r2, %r4;
	mul.wide.s32 	%rd36, %r32, 4;
	add.s64 	%rd37, %rd2, %rd36;
	ld.global.f32 	%f54, [%rd37];
	fma.rn.f32 	%f55, %f53, %f54, %f67;
	cvt.u64.u32 	%rd38, %r5;
	cvt.u64.u32 	%rd39, %r40;
	add.s64 	%rd40, %rd39, %rd38;
	shl.b64 	%rd41, %rd40, 2;
	add.s64 	%rd42, %rd1, %rd41;
	ld.global.f32 	%f56, [%rd42+4];
	mul.wide.s32 	%rd43, %r2, 4;
	add.s64 	%rd44, %rd37, %rd43;
	ld.global.f32 	%f57, [%rd44];
	fma.rn.f32 	%f67, %f56, %f57, %f55;
	add.s32 	%r40, %r40, 2;
$L__BB0_10:
	and.b32  	%r33, %r1, 1;
	setp.eq.b32 	%p8, %r33, 1;
	not.pred 	%p9, %p8;
	@%p9 bra 	$L__BB0_12;
	add.s32 	%r34, %r40, %r5;
	mul.wide.u32 	%rd45, %r34, 4;
	add.s64 	%rd46, %rd1, %rd45;
	ld.global.f32 	%f58, [%rd46];
	mad.lo.s32 	%r35, %r40, %r2, %r4;
	mul.wide.s32 	%rd47, %r35, 4;
	add.s64 	%rd48, %rd2, %rd47;
	ld.global.f32 	%f59, [%rd48];
	fma.rn.f32 	%f67, %f58, %f59, %f67;
$L__BB0_12:
	cvta.to.global.u64 	%rd49, %rd6;
	mad.lo.s32 	%r36, %r20, %r3, %r4;
	mul.wide.s32 	%rd50, %r36, 4;
	add.s64 	%rd51, %rd49, %rd50;
	st.global.f32 	[%rd51], %f67;
	ret;

}


// ===== COMPILED SASS (sm_100) =====

	.target	sm_100

	.elftype	@"ET_EXEC"


//--------------------- .note.nv.tkinfo           --------------------------
	.section	.note.nv.tkinfo,"",@"SHT_NOTE"
	.sectionflags	@"SHF_NOTE_NV_TKINFO"
	.tkinfo
        /*0018*/ 	.word	0x00000002
        /*0030*/ 	.string	""
        /*0030*/ 	.string	"ptxas"
        /*0030*/ 	.string	"Cuda compilation tools, release 13.0, V13.0.88"
        /*0030*/ 	.string	"Build cuda_13.0.r13.0/compiler.36424714_0"
        /*0030*/ 	.string	"-arch sm_100 -m 64 "



//--------------------- .note.nv.cuinfo           --------------------------
	.section	.note.nv.cuinfo,"",@"SHT_NOTE"
	.sectionflags	@"SHF_NOTE_NV_CUINFO"
        /*0018*/ 	.short	0x0002
        /*001a*/ 	.short	0x0064
        /*001c*/ 	.short	0x0082
	.zero		2


//--------------------- .nv.info                  --------------------------
	.section	.nv.info,"",@"SHT_CUDA_INFO"
	.align	4


	//----- nvinfo : EIATTR_REGCOUNT
	.align		4
        /*0000*/ 	.byte	0x04, 0x2f
        /*0002*/ 	.short	(.L_1 - .L_0)
	.align		4
.L_0:
        /*0004*/ 	.word	index@(_Z12MatMulkernel6MatrixS_S_)
        /*0008*/ 	.word	0x00000020


	//----- nvinfo : EIATTR_FRAME_SIZE
	.align		4
.L_1:
        /*000c*/ 	.byte	0x04, 0x11
        /*000e*/ 	.short	(.L_3 - .L_2)
	.align		4
.L_2:
        /*0010*/ 	.word	index@(_Z12MatMulkernel6MatrixS_S_)
        /*0014*/ 	.word	0x00000000


	//----- nvinfo : EIATTR_MIN_STACK_SIZE
	.align		4
.L_3:
        /*0018*/ 	.byte	0x04, 0x12
        /*001a*/ 	.short	(.L_5 - .L_4)
	.align		4
.L_4:
        /*001c*/ 	.word	index@(_Z12MatMulkernel6MatrixS_S_)
        /*0020*/ 	.word	0x00000000
.L_5:


//--------------------- .nv.compat                --------------------------
	.section	.nv.compat,"",@"SHT_CUDA_COMPAT_INFO"
	.align	4
        /*0000*/ 	.byte	0x02, 0x09, 0x00, 0x00, 0x02, 0x02, 0x01, 0x00, 0x02, 0x05, 0x05, 0x00, 0x03, 0x07, 0x01, 0x01
        /*0010*/ 	.byte	0x02, 0x03, 0x00, 0x00, 0x02, 0x06, 0x01, 0x00, 0x04, 0x0b, 0x08, 0x00, 0x09, 0x00, 0x00, 0x00
        /*0020*/ 	.byte	0x00, 0x00, 0x00, 0x00


//--------------------- .nv.info._Z12MatMulkernel6MatrixS_S_ --------------------------
	.section	.nv.info._Z12MatMulkernel6MatrixS_S_,"",@"SHT_CUDA_INFO"
	.sectionflags	@""
	.align	4


	//----- nvinfo : EIATTR_CUDA_API_VERSION
	.align		4
        /*0000*/ 	.byte	0x04, 0x37
        /*0002*/ 	.short	(.L_7 - .L_6)
.L_6:
        /*0004*/ 	.word	0x00000082


	//----- nvinfo : EIATTR_KPARAM_INFO
	.align		4
.L_7:
        /*0008*/ 	.byte	0x04, 0x17
        /*000a*/ 	.short	(.L_9 - .L_8)
.L_8:
        /*000c*/ 	.word	0x00000000
        /*0010*/ 	.short	0x0002
        /*0012*/ 	.short	0x0020
        /*0014*/ 	.byte	0x00, 0xf0, 0x41, 0x00


	//----- nvinfo : EIATTR_KPARAM_INFO
	.align		4
.L_9:
        /*0018*/ 	.byte	0x04, 0x17
        /*001a*/ 	.short	(.L_11 - .L_10)
.L_10:
        /*001c*/ 	.word	0x00000000
        /*0020*/ 	.short	0x0001
        /*0022*/ 	.short	0x0010
        /*0024*/ 	.byte	0x00, 0xf0, 0x41, 0x00


	//----- nvinfo : EIATTR_KPARAM_INFO
	.align		4
.L_11:
        /*0028*/ 	.byte	0x04, 0x17
        /*002a*/ 	.short	(.L_13 - .L_12)
.L_12:
        /*002c*/ 	.word	0x00000000
        /*0030*/ 	.short	0x0000
        /*0032*/ 	.short	0x0000
        /*0034*/ 	.byte	0x00, 0xf0, 0x41, 0x00


	//----- nvinfo : EIATTR_SPARSE_MMA_MASK
	.align		4
.L_13:
        /*0038*/ 	.byte	0x03, 0x50
        /*003a*/ 	.short	0x0000


	//----- nvinfo : EIATTR_MAXREG_COUNT
	.align		4
        /*003c*/ 	.byte	0x03, 0x1b
        /*003e*/ 	.short	0x00ff


	//----- nvinfo : EIATTR_MERCURY_ISA_VERSION
	.align		4
        /*0040*/ 	.byte	0x03, 0x5f
        /*0042*/ 	.short	0x0101


	//----- nvinfo : EIATTR_VRC_CTA_INIT_COUNT
	.align		4
        /*0044*/ 	.byte	0x02, 0x4a
	.zero		1
	.zero		1


	//----- nvinfo : EIATTR_EXIT_INSTR_OFFSETS
	.align		4
        /*0048*/ 	.byte	0x04, 0x1c
        /*004a*/ 	.short	(.L_15 - .L_14)


	//   ....[0]....
.L_14:
        /*004c*/ 	.word	0x00000900


	//----- nvinfo : EIATTR_CBANK_PARAM_SIZE
	.align		4
.L_15:
        /*0050*/ 	.byte	0x03, 0x19
        /*0052*/ 	.short	0x0030


	//----- nvinfo : EIATTR_PARAM_CBANK
	.align		4
        /*0054*/ 	.byte	0x04, 0x0a
        /*0056*/ 	.short	(.L_17 - .L_16)
	.align		4
.L_16:
        /*0058*/ 	.word	index@(.nv.constant0._Z12MatMulkernel6MatrixS_S_)
        /*005c*/ 	.short	0x0380
        /*005e*/ 	.short	0x0030


	//----- nvinfo : EIATTR_SW_WAR
	.align		4
.L_17:
        /*0060*/ 	.byte	0x04, 0x36
        /*0062*/ 	.short	(.L_19 - .L_18)
.L_18:
        /*0064*/ 	.word	0x00000008
.L_19:


//--------------------- .nv.callgraph             --------------------------
	.section	.nv.callgraph,"",@"SHT_CUDA_CALLGRAPH"
	.align	4
	.sectionentsize	8
	.align		4
        /*0000*/ 	.word	0x00000000
	.align		4
        /*0004*/ 	.word	0xffffffff
	.align		4
        /*0008*/ 	.word	0x00000000
	.align		4
        /*000c*/ 	.word	0xfffffffe
	.align		4
        /*0010*/ 	.word	0x00000000
	.align		4
        /*0014*/ 	.word	0xfffffffd
	.align		4
        /*0018*/ 	.word	0x00000000
	.align		4
        /*001c*/ 	.word	0xfffffffc


//--------------------- .text._Z12MatMulkernel6MatrixS_S_ --------------------------
	.section	.text._Z12MatMulkernel6MatrixS_S_,"ax",@progbits
	.align	128
        .global         _Z12MatMulkernel6MatrixS_S_
        .type           _Z12MatMulkernel6MatrixS_S_,@function
        .size           _Z12MatMulkernel6MatrixS_S_,(.L_x_6 - _Z12MatMulkernel6MatrixS_S_)
        .other          _Z12MatMulkernel6MatrixS_S_,@"STO_CUDA_ENTRY STV_DEFAULT"
_Z12MatMulkernel6MatrixS_S_:
.text._Z12MatMulkernel6MatrixS_S_:
[----:B------:R-:W-:Y:S01]  /*0000*/  LDC R1, c[0x0][0x37c] ;  /* 0x0000df00ff017b82 */ /* 0x000fe20000000800 */
[----:B------:R-:W0:Y:S01]  /*0010*/  S2R R3, SR_TID.Y ;  /* 0x0000000000037919 */ /* 0x000e220000002200 */
[----:B------:R-:W1:Y:S06]  /*0020*/  LDCU UR5, c[0x0][0x380] ;  /* 0x00007000ff0577ac */ /* 0x000e6c0008000800 */
[----:B------:R-:W0:Y:S01]  /*0030*/  LDC R0, c[0x0][0x364] ;  /* 0x0000d900ff007b82 */ /* 0x000e220000000800 */
[----:B------:R-:W-:Y:S01]  /*0040*/  HFMA2 R17, -RZ, RZ, 0, 0 ;  /* 0x00000000ff117431 */ /* 0x000fe200000001ff */
[----:B------:R-:W2:Y:S01]  /*0050*/  S2R R2, SR_TID.X ;  /* 0x0000000000027919 */ /* 0x000ea20000002100 */
[----:B------:R-:W3:Y:S05]  /*0060*/  LDCU.64 UR8, c[0x0][0x358] ;  /* 0x00006b00ff0877ac */ /* 0x000eea0008000a00 */
[----:B------:R-:W0:Y:S08]  /*0070*/  S2UR UR4, SR_CTAID.Y ;  /* 0x00000000000479c3 */ /* 0x000e300000002600 */
[----:B------:R-:W2:Y:S01]  /*0080*/  S2UR UR6, SR_CTAID.X ;  /* 0x00000000000679c3 */ /* 0x000ea20000002500 */
[----:B-1----:R-:W-:-:S07]  /*0090*/  UISETP.GE.AND UP0, UPT, UR5, 0x1, UPT ;  /* 0x000000010500788c */ /* 0x002fce000bf06270 */
[----:B------:R-:W2:Y:S01]  /*00a0*/  LDC R15, c[0x0][0x360] ;  /* 0x0000d800ff0f7b82 */ /* 0x000ea20000000800 */
[----:B0-----:R-:W-:Y:S02]  /*00b0*/  IMAD R0, R0, UR4, R3 ;  /* 0x0000000400007c24 */ /* 0x001fe4000f8e0203 */
[----:B--2---:R-:W-:Y:S01]  /*00c0*/  IMAD R15, R15, UR6, R2 ;  /* 0x000000060f0f7c24 */ /* 0x004fe2000f8e0202 */
[----:B---3--:R-:W-:Y:S06]  /*00d0*/  BRA.U !UP0, `(.L_x_0) ;  /* 0x0000000508f47547 */ /* 0x008fec000b800000 */
[----:B------:R-:W-:Y:S02]  /*00e0*/  UISETP.GE.U32.AND UP1, UPT, UR5, 0x8, UPT ;  /* 0x000000080500788c */ /* 0x000fe4000bf26070 */
[----:B------:R-:W-:Y:S01]  /*00f0*/  IMAD R14, R0, UR5, RZ ;  /* 0x00000005000e7c24 */ /* 0x000fe2000f8e02ff */
[----:B------:R-:W-:Y:S01]  /*0100*/  ULOP3.LUT UR6, UR5, 0x7, URZ, 0xc0, !UPT ;  /* 0x0000000705067892 */ /* 0x000fe2000f8ec0ff */
[----:B------:R-:W-:Y:S01]  /*0110*/  MOV R17, RZ ;  /* 0x000000ff00117202 */ /* 0x000fe20000000f00 */
[----:B------:R-:W-:Y:S02]  /*0120*/  UMOV UR4, URZ ;  /* 0x000000ff00047c82 */ /* 0x000fe40008000000 */
[----:B------:R-:W-:Y:S02]  /*0130*/  UISETP.NE.AND UP0, UPT, UR6, URZ, UPT ;  /* 0x000000ff0600728c */ /* 0x000fe4000bf05270 */
[----:B------:R-:W-:Y:S09]  /*0140*/  BRA.U !UP1, `(.L_x_1) ;  /* 0x0000000109c47547 */ /* 0x000ff2000b800000 */
[----:B------:R-:W0:Y:S01]  /*0150*/  LDC.64 R2, c[0x0][0x388] ;  /* 0x0000e200ff027b82 */ /* 0x000e220000000a00 */
[----:B------:R-:W-:Y:S01]  /*0160*/  ULOP3.LUT UR4, UR5, 0x7ffffff8, URZ, 0xc0, !UPT ;  /* 0x7ffffff805047892 */ /* 0x000fe2000f8ec0ff */
[----:B------:R-:W-:Y:S02]  /*0170*/  MOV R17, RZ ;  /* 0x000000ff00117202 */ /* 0x000fe40000000f00 */
[----:B------:R-:W-:Y:S01]  /*0180*/  MOV R16, R15 ;  /* 0x0000000f00107202 */ /* 0x000fe20000000f00 */
[----:B------:R-:W-:Y:S01]  /*0190*/  UIADD3 UR7, UPT, UPT, -UR4, URZ, URZ ;  /* 0x000000ff04077290 */ /* 0x000fe2000fffe1ff */
[----:B0-----:R-:W-:-:S03]  /*01a0*/  IMAD.WIDE.U32 R2, R14, 0x4, R2 ;  /* 0x000000040e027825 */ /* 0x001fc600078e0002 */
[----:B------:R-:W-:-:S04]  /*01b0*/  IADD3 R4, P0, PT, R2, 0x10, RZ ;  /* 0x0000001002047810 */ /* 0x000fc80007f1e0ff */
[----:B------:R-:W-:-:S09]  /*01c0*/  IADD3.X R3, PT, PT, RZ, R3, RZ, P0, !PT ;  /* 0x00000003ff037210 */ /* 0x000fd200007fe4ff */
.L_x_2:
[----:B------:R-:W0:Y:S01]  /*01d0*/  LDC.64 R10, c[0x0][0x398] ;  /* 0x0000e600ff0a7b82 */ /* 0x000e220000000a00 */
[----:B------:R-:W-:-:S05]  /*01e0*/  MOV R2, R4 ;  /* 0x0000000400027202 */ /* 0x000fca0000000f00 */
[----:B------:R-:W2:Y:S02]  /*01f0*/  LDG.E R18, desc[UR8][R2.64+-0x10] ;  /* 0xfffff00802127981 */ /* 0x000ea4000c1e1900 */
[----:B------:R-:W1:Y:S02]  /*0200*/  LDC R19, c[0x0][0x390] ;  /* 0x0000e400ff137b82 */ /* 0x000e640000000800 */
[----:B------:R-:W3:Y:S04]  /*0210*/  LDG.E R22, desc[UR8][R2.64+-0xc] ;  /* 0xfffff40802167981 */ /* 0x000ee8000c1e1900 */
[----:B------:R-:W4:Y:S04]  /*0220*/  LDG.E R23, desc[UR8][R2.64+-0x8] ;  /* 0xfffff80802177981 */ /* 0x000f28000c1e1900 */
[----:B------:R-:W5:Y:S04]  /*0230*/  LDG.E R25, desc[UR8][R2.64+-0x4] ;  /* 0xfffffc0802197981 */ /* 0x000f68000c1e1900 */
[----:B------:R-:W5:Y:S01]  /*0240*/  LDG.E R26, desc[UR8][R2.64] ;  /* 0x00000008021a7981 */ /* 0x000f62000c1e1900 */
[----:B0-----:R-:W-:-:S05]  /*0250*/  IMAD.WIDE R10, R16, 0x4, R10 ;  /* 0x00000004100a7825 */ /* 0x001fca00078e020a */
[----:B------:R0:W2:Y:S01]  /*0260*/  LDG.E R20, desc[UR8][R10.64] ;  /* 0x000000080a147981 */ /* 0x0000a2000c1e1900 */
[----:B-1----:R-:W-:-:S05]  /*0270*/  IMAD.WIDE R28, R19, 0x4, R10 ;  /* 0x00000004131c7825 */ /* 0x002fca00078e020a */
[----:B------:R-:W3:Y:S01]  /*0280*/  LDG.E R21, desc[UR8][R28.64] ;  /* 0x000000081c157981 */ /* 0x000ee2000c1e1900 */
[----:B------:R-:W-:-:S05]  /*0290*/  IMAD.WIDE R12, R19, 0x4, R28 ;  /* 0x00000004130c7825 */ /* 0x000fca00078e021c */
[----:B------:R1:W4:Y:S01]  /*02a0*/  LDG.E R24, desc[UR8][R12.64] ;  /* 0x000000080c187981 */ /* 0x000322000c1e1900 */
[----:B------:R-:W-:-:S03]  /*02b0*/  IMAD.WIDE R8, R19, 0x4, R12 ;  /* 0x0000000413087825 */ /* 0x000fc600078e020c */
[----:B------:R-:W5:Y:S01]  /*02c0*/  LDG.E R28, desc[UR8][R2.64+0x4] ;  /* 0x00000408021c7981 */ /* 0x000f62000c1e1900 */
[----:B------:R-:W-:-:S03]  /*02d0*/  IMAD.WIDE R4, R19, 0x4, R8 ;  /* 0x0000000413047825 */ /* 0x000fc600078e0208 */
[----:B------:R-:W5:Y:S04]  /*02e0*/  LDG.E R29, desc[UR8][R2.64+0x8] ;  /* 0x00000808021d7981 */ /* 0x000f68000c1e1900 */
[----:B------:R-:W5:Y:S01]  /*02f0*/  LDG.E R8, desc[UR8][R8.64] ;  /* 0x0000000808087981 */ /* 0x000f62000c1e1900 */
[----:B------:R-:W-:-:S03]  /*0300*/  IMAD.WIDE R6, R19, 0x4, R4 ;  /* 0x0000000413067825 */ /* 0x000fc600078e0204 */
[----:B------:R1:W5:Y:S01]  /*0310*/  LDG.E R5, desc[UR8][R4.64] ;  /* 0x0000000804057981 */ /* 0x000362000c1e1900 */
[----:B0-----:R-:W-:-:S03]  /*0320*/  IMAD.WIDE R10, R19, 0x4, R6 ;  /* 0x00000004130a7825 */ /* 0x001fc600078e0206 */
[----:B------:R-:W5:Y:S01]  /*0330*/  LDG.E R7, desc[UR8][R6.64] ;  /* 0x0000000806077981 */ /* 0x000f62000c1e1900 */
[----:B-1----:R-:W-:-:S03]  /*0340*/  IMAD.WIDE R12, R19, 0x4, R10 ;  /* 0x00000004130c7825 */ /* 0x002fc600078e020a */
[----:B------:R-:W5:Y:S04]  /*0350*/  LDG.E R27, desc[UR8][R10.64] ;  /* 0x000000080a1b7981 */ /* 0x000f68000c1e1900 */
[----:B------:R0:W5:Y:S04]  /*0360*/  LDG.E R9, desc[UR8][R2.64+0xc] ;  /* 0x00000c0802097981 */ /* 0x000168000c1e1900 */
[----:B------:R-:W5:Y:S01]  /*0370*/  LDG.E R12, desc[UR8][R12.64] ;  /* 0x000000080c0c7981 */ /* 0x000f62000c1e1900 */
[----:B------:R-:W-:-:S04]  /*0380*/  UIADD3 UR7, UPT, UPT, UR7, 0x8, URZ ;  /* 0x0000000807077890 */ /* 0x000fc8000fffe0ff */
[----:B------:R-:W-:Y:S01]  /*0390*/  UISETP.NE.AND UP1, UPT, UR7, URZ, UPT ;  /* 0x000000ff0700728c */ /* 0x000fe2000bf25270 */
[----:B------:R-:W-:Y:S02]  /*03a0*/  IADD3 R4, P0, PT, R2, 0x20, RZ ;  /* 0x0000002002047810 */ /* 0x000fe40007f1e0ff */
[----:B------:R-:W-:Y:S02]  /*03b0*/  LEA R16, R19, R16, 0x3 ;  /* 0x0000001013107211 */ /* 0x000fe400078e18ff */
[----:B0-----:R-:W-:Y:S01]  /*03c0*/  IADD3.X R3, PT, PT, RZ, R3, RZ, P0, !PT ;  /* 0x00000003ff037210 */ /* 0x001fe200007fe4ff */
[----:B--2---:R-:W-:-:S04]  /*03d0*/  FFMA R17, R18, R20, R17 ;  /* 0x0000001412117223 */ /* 0x004fc80000000011 */
[----:B---3--:R-:W-:-:S04]  /*03e0*/  FFMA R22, R22, R21, R17 ;  /* 0x0000001516167223 */ /* 0x008fc80000000011 */
[----:B----4-:R-:W-:-:S04]  /*03f0*/  FFMA R22, R23, R24, R22 ;  /* 0x0000001817167223 */ /* 0x010fc80000000016 */
[----:B-----5:R-:W-:-:S04]  /*0400*/  FFMA R25, R25, R8, R22 ;  /* 0x0000000819197223 */ /* 0x020fc80000000016 */
[----:B------:R-:W-:-:S04]  /*0410*/  FFMA R5, R26, R5, R25 ;  /* 0x000000051a057223 */ /* 0x000fc80000000019 */
[----:B------:R-:W-:-:S04]  /*0420*/  FFMA R28, R28, R7, R5 ;  /* 0x000000071c1c7223 */ /* 0x000fc80000000005 */
[----:B------:R-:W-:-:S04]  /*0430*/  FFMA R28, R29, R27, R28 ;  /* 0x0000001b1d1c7223 */ /* 0x000fc8000000001c */
[----:B------:R-:W-:Y:S01]  /*0440*/  FFMA R17, R9, R12, R28 ;  /* 0x0000000c09117223 */ /* 0x000fe2000000001c */
[----:B------:R-:W-:Y:S06]  /*0450*/  BRA.U UP1, `(.L_x_2) ;  /* 0xfffffffd015c7547 */ /* 0x000fec000b83ffff */
.L_x_1:
[----:B------:R-:W-:Y:S05]  /*0460*/  BRA.U !UP0, `(.L_x_0) ;  /* 0x0000000508107547 */ /* 0x000fea000b800000 */
[----:B------:R-:W-:Y:S02]  /*0470*/  UISETP.GE.U32.AND UP0, UPT, UR6, 0x4, UPT ;  /* 0x000000040600788c */ /* 0x000fe4000bf06070 */
[----:B------:R-:W-:-:S04]  /*0480*/  ULOP3.LUT UR7, UR5, 0x3, URZ, 0xc0, !UPT ;  /* 0x0000000305077892 */ /* 0x000fc8000f8ec0ff */
[----:B------:R-:W-:-:S03]  /*0490*/  UISETP.NE.AND UP1, UPT, UR7, URZ, UPT ;  /* 0x000000ff0700728c */ /* 0x000fc6000bf25270 */
[----:B------:R-:W-:Y:S08]  /*04a0*/  BRA.U !UP0, `(.L_x_3) ;  /* 0x0000000108707547 */ /* 0x000ff0000b800000 */
[----:B------:R-:W0:Y:S01]  /*04b0*/  LDC R13, c[0x0][0x390] ;  /* 0x0000e400ff0d7b82 */ /* 0x000e220000000800 */
[----:B------:R-:W1:Y:S01]  /*04c0*/  LDCU.64 UR10, c[0x0][0x388] ;  /* 0x00007100ff0a77ac */ /* 0x000e620008000a00 */
[C---:B------:R-:W-:Y:S02]  /*04d0*/  IADD3 R3, PT, PT, R14.reuse, UR4, RZ ;  /* 0x000000040e037c10 */ /* 0x040fe4000fffe0ff */
[----:B------:R-:W-:-:S04]  /*04e0*/  IADD3 R10, P0, PT, R14, UR4, RZ ;  /* 0x000000040e0a7c10 */ /* 0x000fc8000ff1e0ff */
[----:B------:R-:W2:Y:S08]  /*04f0*/  LDC.64 R6, c[0x0][0x398] ;  /* 0x0000e600ff067b82 */ /* 0x000eb00000000a00 */
[----:B------:R-:W3:Y:S01]  /*0500*/  LDC.64 R4, c[0x0][0x388] ;  /* 0x0000e200ff047b82 */ /* 0x000ee20000000a00 */
[----:B0-----:R-:W-:-:S04]  /*0510*/  IMAD R9, R13, UR4, R15 ;  /* 0x000000040d097c24 */ /* 0x001fc8000f8e020f */
[----:B--2---:R-:W-:-:S04]  /*0520*/  IMAD.WIDE R6, R9, 0x4, R6 ;  /* 0x0000000409067825 */ /* 0x004fc800078e0206 */
[----:B------:R-:W-:Y:S02]  /*0530*/  IMAD.WIDE R8, R13, 0x4, R6 ;  /* 0x000000040d087825 */ /* 0x000fe400078e0206 */
[----:B------:R-:W2:Y:S02]  /*0540*/  LDG.E R6, desc[UR8][R6.64] ;  /* 0x0000000806067981 */ /* 0x000ea4000c1e1900 */
[----:B---3--:R-:W-:Y:S01]  /*0550*/  IMAD.WIDE.U32 R4, R3, 0x4, R4 ;  /* 0x0000000403047825 */ /* 0x008fe200078e0004 */
[----:B------:R-:W-:Y:S02]  /*0560*/  IADD3.X R3, PT, PT, RZ, RZ, RZ, P0, !PT ;  /* 0x000000ffff037210 */ /* 0x000fe400007fe4ff */
[----:B-1----:R-:W-:-:S03]  /*0570*/  LEA R2, P0, R10, UR10, 0x2 ;  /* 0x0000000a0a027c11 */ /* 0x002fc6000f8010ff */
[----:B------:R-:W2:Y:S01]  /*0580*/  LDG.E R4, desc[UR8][R4.64] ;  /* 0x0000000804047981 */ /* 0x000ea2000c1e1900 */
[----:B------:R-:W-:Y:S01]  /*0590*/  LEA.HI.X R3, R10, UR11, R3, 0x2, P0 ;  /* 0x0000000b0a037c11 */ /* 0x000fe200080f1403 */
[C---:B------:R-:W-:Y:S02]  /*05a0*/  IMAD.WIDE R10, R13.reuse, 0x4, R8 ;  /* 0x000000040d0a7825 */ /* 0x040fe400078e0208 */
[----:B------:R-:W3:Y:S04]  /*05b0*/  LDG.E R8, desc[UR8][R8.64] ;  /* 0x0000000808087981 */ /* 0x000ee8000c1e1900 */
[----:B------:R-:W3:Y:S01]  /*05c0*/  LDG.E R16, desc[UR8][R2.64+0x4] ;  /* 0x0000040802107981 */ /* 0x000ee2000c1e1900 */
[----:B------:R-:W-:-:S03]  /*05d0*/  IMAD.WIDE R12, R13, 0x4, R10 ;  /* 0x000000040d0c7825 */ /* 0x000fc600078e020a */
[----:B------:R-:W4:Y:S04]  /*05e0*/  LDG.E R18, desc[UR8][R10.64] ;  /* 0x000000080a127981 */ /* 0x000f28000c1e1900 */
[----:B------:R-:W4:Y:S04]  /*05f0*/  LDG.E R19, desc[UR8][R2.64+0x8] ;  /* 0x0000080802137981 */ /* 0x000f28000c1e1900 */
[----:B------:R-:W5:Y:S04]  /*0600*/  LDG.E R21, desc[UR8][R2.64+0xc] ;  /* 0x00000c0802157981 */ /* 0x000f68000c1e1900 */
[----:B------:R-:W5:Y:S01]  /*0610*/  LDG.E R12, desc[UR8][R12.64] ;  /* 0x000000080c0c7981 */ /* 0x000f62000c1e1900 */
[----:B------:R-:W-:Y:S01]  /*0620*/  UIADD3 UR4, UPT, UPT, UR4, 0x4, URZ ;  /* 0x0000000404047890 */ /* 0x000fe2000fffe0ff */
[----:B--2---:R-:W-:-:S04]  /*0630*/  FFMA R17, R4, R6, R17 ;  /* 0x0000000604117223 */ /* 0x004fc80000000011 */
[----:B---3--:R-:W-:-:S04]  /*0640*/  FFMA R16, R16, R8, R17 ;  /* 0x0000000810107223 */ /* 0x008fc80000000011 */
[----:B----4-:R-:W-:-:S04]  /*0650*/  FFMA R16, R19, R18, R16 ;  /* 0x0000001213107223 */ /* 0x010fc80000000010 */
[----:B-----5:R-:W-:-:S07]  /*0660*/  FFMA R17, R21, R12, R16 ;  /* 0x0000000c15117223 */ /* 0x020fce0000000010 */
.L_x_3:
[----:B------:R-:W-:Y:S05]  /*0670*/  BRA.U !UP1, `(.L_x_0) ;  /* 0x00000001098c7547 */ /* 0x000fea000b800000 */
[----:B------:R-:W-:Y:S02]  /*0680*/  UISETP.NE.AND UP0, UPT, UR7, 0x1, UPT ;  /* 0x000000010700788c */ /* 0x000fe4000bf05270 */
[----:B------:R-:W-:-:S04]  /*0690*/  ULOP3.LUT UR5, UR5, 0x1, URZ, 0xc0, !UPT ;  /* 0x0000000105057892 */ /* 0x000fc8000f8ec0ff */
[----:B------:R-:W-:-:S03]  /*06a0*/  UISETP.NE.U32.AND UP1, UPT, UR5, 0x1, UPT ;  /* 0x000000010500788c */ /* 0x000fc6000bf25070 */
        /* <DEDUP_REMOVED lines=9> */
[----:B---3--:R-:W-:Y:S01]  /*0740*/  IMAD.WIDE.U32 R2, R7, 0x4, R2 ;  /* 0x0000000407027825 */ /* 0x008fe200078e0002 */
[----:B------:R-:W-:Y:S02]  /*0750*/  IADD3.X R7, PT, PT, RZ, RZ, RZ, P0, !PT ;  /* 0x000000ffff077210 */ /* 0x000fe400007fe4ff */
[----:B-1----:R-:W-:Y:S01]  /*0760*/  LEA R6, P0, R10, UR6, 0x2 ;  /* 0x000000060a067c11 */ /* 0x002fe2000f8010ff */
[----:B------:R-:W-:Y:S02]  /*0770*/  IMAD.WIDE R8, R8, 0x4, R4 ;  /* 0x0000000408087825 */ /* 0x000fe400078e0204 */
[----:B------:R-:W2:Y:S01]  /*0780*/  LDG.E R2, desc[UR8][R2.64] ;  /* 0x0000000802027981 */ /* 0x000ea2000c1e1900 */
[----:B------:R-:W-:-:S03]  /*0790*/  LEA.HI.X R7, R10, UR7, R7, 0x2, P0 ;  /* 0x000000070a077c11 */ /* 0x000fc600080f1407 */
[----:B------:R-:W2:Y:S04]  /*07a0*/  LDG.E R4, desc[UR8][R4.64] ;  /* 0x0000000804047981 */ /* 0x000ea8000c1e1900 */
[----:B------:R-:W3:Y:S04]  /*07b0*/  LDG.E R6, desc[UR8][R6.64+0x4] ;  /* 0x0000040806067981 */ /* 0x000ee8000c1e1900 */
[----:B------:R-:W3:Y:S01]  /*07c0*/  LDG.E R8, desc[UR8][R8.64] ;  /* 0x0000000808087981 */ /* 0x000ee2000c1e1900 */
[----:B------:R-:W-:Y:S01]  /*07d0*/  UIADD3 UR4, UPT, UPT, UR4, 0x2, URZ ;  /* 0x0000000204047890 */ /* 0x000fe2000fffe0ff */
[----:B--2---:R-:W-:-:S04]  /*07e0*/  FFMA R17, R2, R4, R17 ;  /* 0x0000000402117223 */ /* 0x004fc80000000011 */
[----:B---3--:R-:W-:-:S07]  /*07f0*/  FFMA R17, R6, R8, R17 ;  /* 0x0000000806117223 */ /* 0x008fce0000000011 */
.L_x_4:
[----:B------:R-:W-:Y:S05]  /*0800*/  BRA.U UP1, `(.L_x_0) ;  /* 0x0000000101287547 */ /* 0x000fea000b800000 */
[----:B------:R-:W0:Y:S01]  /*0810*/  LDC R6, c[0x0][0x390] ;  /* 0x0000e400ff067b82 */ /* 0x000e220000000800 */
[----:B------:R-:W-:-:S07]  /*0820*/  IADD3 R7, PT, PT, R14, UR4, RZ ;  /* 0x000000040e077c10 */ /* 0x000fce000fffe0ff */
[----:B------:R-:W1:Y:S08]  /*0830*/  LDC.64 R2, c[0x0][0x388] ;  /* 0x0000e200ff027b82 */ /* 0x000e700000000a00 */
[----:B------:R-:W2:Y:S01]  /*0840*/  LDC.64 R4, c[0x0][0x398] ;  /* 0x0000e600ff047b82 */ /* 0x000ea20000000a00 */
[----:B0-----:R-:W-:Y:S02]  /*0850*/  IMAD R9, R6, UR4, R15 ;  /* 0x0000000406097c24 */ /* 0x001fe4000f8e020f */
[----:B-1----:R-:W-:-:S06]  /*0860*/  IMAD.WIDE.U32 R2, R7, 0x4, R2 ;  /* 0x0000000407027825 */ /* 0x002fcc00078e0002 */
[----:B------:R-:W3:Y:S01]  /*0870*/  LDG.E R2, desc[UR8][R2.64] ;  /* 0x0000000802027981 */ /* 0x000ee2000c1e1900 */
[----:B--2---:R-:W-:-:S06]  /*0880*/  IMAD.WIDE R4, R9, 0x4, R4 ;  /* 0x0000000409047825 */ /* 0x004fcc00078e0204 */
[----:B------:R-:W3:Y:S02]  /*0890*/  LDG.E R4, desc[UR8][R4.64] ;  /* 0x0000000804047981 */ /* 0x000ee4000c1e1900 */
[----:B---3--:R-:W-:-:S07]  /*08a0*/  FFMA R17, R2, R4, R17 ;  /* 0x0000000402117223 */ /* 0x008fce0000000011 */
.L_x_0:
[----:B------:R-:W0:Y:S01]  /*08b0*/  LDC.64 R2, c[0x0][0x3a8] ;  /* 0x0000ea00ff027b82 */ /* 0x000e220000000a00 */
[----:B------:R-:W1:Y:S02]  /*08c0*/  LDCU UR4, c[0x0][0x3a0] ;  /* 0x00007400ff0477ac */ /* 0x000e640008000800 */
[----:B-1----:R-:W-:-:S04]  /*08d0*/  IMAD R15, R0, UR4, R15 ;  /* 0x00000004000f7c24 */ /* 0x002fc8000f8e020f */
[----:B0-----:R-:W-:-:S05]  /*08e0*/  IMAD.WIDE R2, R15, 0x4, R2 ;  /* 0x000000040f027825 */ /* 0x001fca00078e0202 */
[----:B------:R-:W-:Y:S01]  /*08f0*/  STG.E desc[UR8][R2.64], R17 ;  /* 0x0000001102007986 */ /* 0x000fe2000c101908 */
[----:B------:R-:W-:Y:S05]  /*0900*/  EXIT ;  /* 0x000000000000794d */ /* 0x000fea0003800000 */
.L_x_5:
[----:B------:R-:W-:-:S00]  /*0910*/  BRA `(.L_x_5) ;  /* 0xfffffffc00fc7947 */ /* 0x000fc0000383ffff */
[----:B------:R-:W-:-:S00]  /*0920*/  NOP ;  /* 0x0000000000007918 */ /* 0x000fc00000000000 */
        /* <DEDUP_REMOVED lines=13> */
.L_x_6:


//--------------------- .nv.shared.reserved.0     --------------------------
	.section	.nv.shared.reserved.0,"aw",@nobits
	.weak		__nv_reservedSMEM_offset_0_alias
	.size		__nv_reservedSMEM_offset_0_alias, 0, 64
	.other		__nv_reservedSMEM_offset_0_alias,@"STO_CUDA_RESERVED_SHARED STV_DEFAULT"
__nv_reservedSMEM_offset_0_alias:
	.zero		0
	.zero		64


//--------------------- .nv.constant0._Z12MatMulkernel6MatrixS_S_ --------------------------
	.section	.nv.constant0._Z12MatMulkernel6MatrixS_S_,"a",@progbits
	.sectionflags	@""
	.align	4
.nv.constant0._Z12MatMulkernel6MatrixS_S_:
	.zero		944


//--------------------- SYMBOLS --------------------------

	.type		.nv.reservedSmem.offset0,@object
	.size		.nv.reservedSmem.offset0,0x4
